	.headerflags	@"EF_CUDA_TEXMODE_UNIFIED EF_CUDA_64BIT_ADDRESS EF_CUDA_SM89 EF_CUDA_VIRTUAL_SM(EF_CUDA_SM89)"
	.elftype	@"ET_EXEC"


//--------------------- .nv.info                  --------------------------
	.section	.nv.info,"",@"SHT_CUDA_INFO"
	.align	4


	//----- nvinfo : EIATTR_REGCOUNT
	.align		4
        /*0000*/ 	.byte	0x04, 0x2f
        /*0002*/ 	.short	(.L_1 - .L_0)
	.align		4
.L_0:
        /*0004*/ 	.word	index@(_rms_norm_backward_kernel)
        /*0008*/ 	.word	0x0000003f


	//----- nvinfo : EIATTR_MIN_STACK_SIZE
	.align		4
.L_1:
        /*000c*/ 	.byte	0x04, 0x12
        /*000e*/ 	.short	(.L_3 - .L_2)
	.align		4
.L_2:
        /*0010*/ 	.word	index@(_rms_norm_backward_kernel)
        /*0014*/ 	.word	0x00000000


	//----- nvinfo : EIATTR_FRAME_SIZE
	.align		4
.L_3:
        /*0018*/ 	.byte	0x04, 0x11
        /*001a*/ 	.short	(.L_5 - .L_4)
	.align		4
.L_4:
        /*001c*/ 	.word	index@(_rms_norm_backward_kernel)
        /*0020*/ 	.word	0x00000000


	//----- nvinfo : EIATTR_MIN_STACK_SIZE
	.align		4
.L_5:
        /*0024*/ 	.byte	0x04, 0x12
        /*0026*/ 	.short	(.L_7 - .L_6)
	.align		4
.L_6:
        /*0028*/ 	.word	index@(_rms_norm_backward_kernel)
        /*002c*/ 	.word	0x00000000
.L_7:


//--------------------- .nv.info._rms_norm_backward_kernel --------------------------
	.section	.nv.info._rms_norm_backward_kernel,"",@"SHT_CUDA_INFO"
	.sectionflags	@""
	.align	4


	//----- nvinfo : EIATTR_CUDA_API_VERSION
	.align		4
        /*0000*/ 	.byte	0x04, 0x37
        /*0002*/ 	.short	(.L_9 - .L_8)
.L_8:
        /*0004*/ 	.word	0x0000007c


	//----- nvinfo : EIATTR_PARAM_CBANK
	.align		4
.L_9:
        /*0008*/ 	.byte	0x04, 0x0a
        /*000a*/ 	.short	(.L_11 - .L_10)
	.align		4
.L_10:
        /*000c*/ 	.word	index@(.nv.constant0._rms_norm_backward_kernel)
        /*0010*/ 	.short	0x0160
        /*0012*/ 	.short	0x0058


	//----- nvinfo : EIATTR_CBANK_PARAM_SIZE
	.align		4
.L_11:
        /*0014*/ 	.byte	0x03, 0x19
        /*0016*/ 	.short	0x0058


	//----- nvinfo : EIATTR_KPARAM_INFO
	.align		4
        /*0018*/ 	.byte	0x04, 0x17
        /*001a*/ 	.short	(.L_13 - .L_12)
.L_12:
        /*001c*/ 	.word	0x00000000
        /*0020*/ 	.short	0x000c
        /*0022*/ 	.short	0x0054
        /*0024*/ 	.byte	0x00, 0xf0, 0x11, 0x00


	//----- nvinfo : EIATTR_KPARAM_INFO
	.align		4
.L_13:
        /*0028*/ 	.byte	0x04, 0x17
        /*002a*/ 	.short	(.L_15 - .L_14)
.L_14:
        /*002c*/ 	.word	0x00000000
        /*0030*/ 	.short	0x000b
        /*0032*/ 	.short	0x0050
        /*0034*/ 	.byte	0x00, 0xf0, 0x11, 0x00


	//----- nvinfo : EIATTR_KPARAM_INFO
	.align		4
.L_15:
        /*0038*/ 	.byte	0x04, 0x17
        /*003a*/ 	.short	(.L_17 - .L_16)
.L_16:
        /*003c*/ 	.word	0x00000000
        /*0040*/ 	.short	0x000a
        /*0042*/ 	.short	0x004c
        /*0044*/ 	.byte	0x00, 0xf0, 0x11, 0x00


	//----- nvinfo : EIATTR_KPARAM_INFO
	.align		4
.L_17:
        /*0048*/ 	.byte	0x04, 0x17
        /*004a*/ 	.short	(.L_19 - .L_18)
.L_18:
        /*004c*/ 	.word	0x00000000
        /*0050*/ 	.short	0x0009
        /*0052*/ 	.short	0x0048
        /*0054*/ 	.byte	0x00, 0xf0, 0x11, 0x00


	//----- nvinfo : EIATTR_KPARAM_INFO
	.align		4
.L_19:
        /*0058*/ 	.byte	0x04, 0x17
        /*005a*/ 	.short	(.L_21 - .L_20)
.L_20:
        /*005c*/ 	.word	0x00000000
        /*0060*/ 	.short	0x0008
        /*0062*/ 	.short	0x0040
        /*0064*/ 	.byte	0x00, 0xf4, 0x21, 0x00


	//----- nvinfo : EIATTR_KPARAM_INFO
	.align		4
.L_21:
        /*0068*/ 	.byte	0x04, 0x17
        /*006a*/ 	.short	(.L_23 - .L_22)
.L_22:
        /*006c*/ 	.word	0x00000000
        /*0070*/ 	.short	0x0007
        /*0072*/ 	.short	0x0038
        /*0074*/ 	.byte	0x00, 0xf4, 0x21, 0x00


	//----- nvinfo : EIATTR_KPARAM_INFO
	.align		4
.L_23:
        /*0078*/ 	.byte	0x04, 0x17
        /*007a*/ 	.short	(.L_25 - .L_24)
.L_24:
        /*007c*/ 	.word	0x00000000
        /*0080*/ 	.short	0x0006
        /*0082*/ 	.short	0x0030
        /*0084*/ 	.byte	0x00, 0xf4, 0x21, 0x00


	//----- nvinfo : EIATTR_KPARAM_INFO
	.align		4
.L_25:
        /*0088*/ 	.byte	0x04, 0x17
        /*008a*/ 	.short	(.L_27 - .L_26)
.L_26:
        /*008c*/ 	.word	0x00000000
        /*0090*/ 	.short	0x0005
        /*0092*/ 	.short	0x0028
        /*0094*/ 	.byte	0x00, 0xf0, 0x11, 0x00


	//----- nvinfo : EIATTR_KPARAM_INFO
	.align		4
.L_27:
        /*0098*/ 	.byte	0x04, 0x17
        /*009a*/ 	.short	(.L_29 - .L_28)
.L_28:
        /*009c*/ 	.word	0x00000000
        /*00a0*/ 	.short	0x0004
        /*00a2*/ 	.short	0x0020
        /*00a4*/ 	.byte	0x00, 0xf4, 0x21, 0x00


	//----- nvinfo : EIATTR_KPARAM_INFO
	.align		4
.L_29:
        /*00a8*/ 	.byte	0x04, 0x17
        /*00aa*/ 	.short	(.L_31 - .L_30)
.L_30:
        /*00ac*/ 	.word	0x00000000
        /*00b0*/ 	.short	0x0003
        /*00b2*/ 	.short	0x0018
        /*00b4*/ 	.byte	0x00, 0xf0, 0x11, 0x00


	//----- nvinfo : EIATTR_KPARAM_INFO
	.align		4
.L_31:
        /*00b8*/ 	.byte	0x04, 0x17
        /*00ba*/ 	.short	(.L_33 - .L_32)
.L_32:
        /*00bc*/ 	.word	0x00000000
        /*00c0*/ 	.short	0x0002
        /*00c2*/ 	.short	0x0010
        /*00c4*/ 	.byte	0x00, 0xf4, 0x21, 0x00


	//----- nvinfo : EIATTR_KPARAM_INFO
	.align		4
.L_33:
        /*00c8*/ 	.byte	0x04, 0x17
        /*00ca*/ 	.short	(.L_35 - .L_34)
.L_34:
        /*00cc*/ 	.word	0x00000000
        /*00d0*/ 	.short	0x0001
        /*00d2*/ 	.short	0x0008
        /*00d4*/ 	.byte	0x00, 0xf0, 0x11, 0x00


	//----- nvinfo : EIATTR_KPARAM_INFO
	.align		4
.L_35:
        /*00d8*/ 	.byte	0x04, 0x17
        /*00da*/ 	.short	(.L_37 - .L_36)
.L_36:
        /*00dc*/ 	.word	0x00000000
        /*00e0*/ 	.short	0x0000
        /*00e2*/ 	.short	0x0000
        /*00e4*/ 	.byte	0x00, 0xf4, 0x21, 0x00


	//----- nvinfo : EIATTR_MAXREG_COUNT
	.align		4
.L_37:
        /*00e8*/ 	.byte	0x03, 0x1b
        /*00ea*/ 	.short	0x00ff


	//----- nvinfo : EIATTR_COOP_GROUP_MASK_REGIDS
	.align		4
        /*00ec*/ 	.byte	0x04, 0x29
        /*00ee*/ 	.short	(.L_39 - .L_38)


	//   ....[0]....
.L_38:
        /*00f0*/ 	.word	0xffffffff


	//   ....[1]....
        /*00f4*/ 	.word	0xffffffff


	//   ....[2]....
        /*00f8*/ 	.word	0xffffffff


	//   ....[3]....
        /*00fc*/ 	.word	0xffffffff


	//   ....[4]....
        /*0100*/ 	.word	0xffffffff


	//   ....[5]....
        /*0104*/ 	.word	0xffffffff


	//   ....[6]....
        /*0108*/ 	.word	0xffffffff


	//   ....[7]....
        /*010c*/ 	.word	0xffffffff


	//----- nvinfo : EIATTR_COOP_GROUP_INSTR_OFFSETS
	.align		4
.L_39:
        /*0110*/ 	.byte	0x04, 0x28
        /*0112*/ 	.short	(.L_41 - .L_40)


	//   ....[0]....
.L_40:
        /*0114*/ 	.word	0x000008c0


	//   ....[1]....
        /*0118*/ 	.word	0x00000920


	//   ....[2]....
        /*011c*/ 	.word	0x00000940


	//   ....[3]....
        /*0120*/ 	.word	0x00000960


	//   ....[4]....
        /*0124*/ 	.word	0x00000980


	//   ....[5]....
        /*0128*/ 	.word	0x000009f0


	//   ....[6]....
        /*012c*/ 	.word	0x00000a10


	//   ....[7]....
        /*0130*/ 	.word	0x00000a40


	//----- nvinfo : EIATTR_EXIT_INSTR_OFFSETS
	.align		4
.L_41:
        /*0134*/ 	.byte	0x04, 0x1c
        /*0136*/ 	.short	(.L_43 - .L_42)


	//   ....[0]....
.L_42:
        /*0138*/ 	.word	0x00001100


	//   ....[1]....
        /*013c*/ 	.word	0x00001130


	//----- nvinfo : EIATTR_REQNTID
	.align		4
.L_43:
        /*0140*/ 	.byte	0x04, 0x10
        /*0142*/ 	.short	(.L_45 - .L_44)
.L_44:
        /*0144*/ 	.word	0x00000100
        /*0148*/ 	.word	0x00000001
        /*014c*/ 	.word	0x00000001
.L_45:


//--------------------- .nv.callgraph             --------------------------
	.section	.nv.callgraph,"",@"SHT_CUDA_CALLGRAPH"
	.align	4
	.sectionentsize	8
	.align		4
        /*0000*/ 	.word	0x00000000
	.align		4
        /*0004*/ 	.word	0xffffffff
	.align		4
        /*0008*/ 	.word	0x00000000
	.align		4
        /*000c*/ 	.word	0xfffffffe
	.align		4
        /*0010*/ 	.word	0x00000000
	.align		4
        /*0014*/ 	.word	0xfffffffd
	.align		4
        /*0018*/ 	.word	0x00000000
	.align		4
        /*001c*/ 	.word	0xfffffffc


//--------------------- .nv.rel.action            --------------------------
	.section	.nv.rel.action,"",@"SHT_CUDA_RELOCINFO"
	.align	8
	.sectionentsize	8
        /*0000*/ 	.byte	0x73, 0x00, 0x00, 0x00, 0x00, 0x00, 0x00, 0x00, 0x00, 0x00, 0x00, 0x11, 0x25, 0x00, 0x05, 0x36


//--------------------- .nv.constant0._rms_norm_backward_kernel --------------------------
	.section	.nv.constant0._rms_norm_backward_kernel,"a",@progbits
	.sectionflags	@""
	.align	4
.nv.constant0._rms_norm_backward_kernel:
	.zero		440


//--------------------- .text._rms_norm_backward_kernel --------------------------
	.section	.text._rms_norm_backward_kernel,"ax",@progbits
	.sectionflags	@"SHF_BARRIERS=1"
	.sectioninfo	@"SHI_REGISTERS=63"
	.align	128
        .global         _rms_norm_backward_kernel
        .type           _rms_norm_backward_kernel,@function
        .size           _rms_norm_backward_kernel,(.L_x_3 - _rms_norm_backward_kernel)
        .other          _rms_norm_backward_kernel,@"STO_CUDA_ENTRY STV_DEFAULT"
_rms_norm_backward_kernel:
.text._rms_norm_backward_kernel:
[----:B------:R-:W-:Y:S02]  /*0000*/  MOV R1, c[0x0][0x28] ;  /* 0x00000a0000017a02 */ /* 0x000fe40000000f00 */
[----:B------:R-:W0:Y:S01]  /*0010*/  S2R R3, SR_TID.X ;  /* 0x0000000000037919 */ /* 0x000e220000002100 */
[----:B------:R-:W-:Y:S01]  /*0020*/  IMAD.MOV.U32 R7, RZ, RZ, 0x2 ;  /* 0x00000002ff077424 */ /* 0x000fe200078e00ff */
[----:B------:R-:W-:Y:S01]  /*0030*/  CS2R R8, SRZ ;  /* 0x0000000000087805 */ /* 0x000fe2000001ff00 */
[----:B------:R-:W-:Y:S01]  /*0040*/  CS2R R10, SRZ ;  /* 0x00000000000a7805 */ /* 0x000fe2000001ff00 */
[----:B------:R-:W-:Y:S01]  /*0050*/  ULDC.64 UR4, c[0x0][0x118] ;  /* 0x0000460000047ab9 */ /* 0x000fe20000000a00 */
[----:B0-----:R-:W-:-:S04]  /*0060*/  SHF.L.U32 R0, R3, 0x3, RZ ;  /* 0x0000000303007819 */ /* 0x001fc800000006ff */
[----:B------:R-:W-:-:S04]  /*0070*/  LOP3.LUT R0, R0, 0x7f8, RZ, 0xc0, !PT ;  /* 0x000007f800007812 */ /* 0x000fc800078ec0ff */
[C---:B------:R-:W-:Y:S01]  /*0080*/  ISETP.GE.AND P1, PT, R0.reuse, c[0x0][0x1b0], PT ;  /* 0x00006c0000007a0c */ /* 0x040fe20003f26270 */
[----:B------:R-:W-:-:S12]  /*0090*/  IMAD.WIDE.U32 R6, R0, R7, c[0x0][0x190] ;  /* 0x0000640000067625 */ /* 0x000fd800078e0007 */
[----:B------:R-:W2:Y:S01]  /*00a0*/  @!P1 LDG.E.128 R8, [R6.64] ;  /* 0x0000000406089981 */ /* 0x000ea2000c1e1d00 */
[----:B------:R-:W-:Y:S01]  /*00b0*/  CS2R R16, SRZ ;  /* 0x0000000000107805 */ /* 0x000fe2000001ff00 */
[----:B------:R-:W-:Y:S01]  /*00c0*/  CS2R R18, SRZ ;  /* 0x0000000000127805 */ /* 0x000fe2000001ff00 */
[----:B------:R-:W-:Y:S01]  /*00d0*/  CS2R R28, SRZ ;  /* 0x00000000001c7805 */ /* 0x000fe2000001ff00 */
[----:B------:R-:W0:Y:S01]  /*00e0*/  S2R R4, SR_CTAID.X ;  /* 0x0000000000047919 */ /* 0x000e220000002500 */
[----:B------:R-:W-:Y:S01]  /*00f0*/  CS2R R30, SRZ ;  /* 0x00000000001e7805 */ /* 0x000fe2000001ff00 */
[----:B0-----:R-:W-:-:S04]  /*0100*/  SHF.L.U32 R32, R4, 0x3, RZ ;  /* 0x0000000304207819 */ /* 0x001fc800000006ff */
[----:B------:R-:W-:-:S04]  /*0110*/  IADD3 R0, R32, 0x8, RZ ;  /* 0x0000000820007810 */ /* 0x000fc80007ffe0ff */
[----:B------:R-:W-:-:S04]  /*0120*/  IMNMX R5, R0, c[0x0][0x1ac], PT ;  /* 0x00006b0000057a17 */ /* 0x000fc80003800200 */
[----:B------:R-:W-:Y:S02]  /*0130*/  ISETP.GT.AND P0, PT, R5, R32, PT ;  /* 0x000000200500720c */ /* 0x000fe40003f04270 */
[----:B--2---:R-:W-:Y:S02]  /*0140*/  SEL R14, R8, RZ, !P1 ;  /* 0x000000ff080e7207 */ /* 0x004fe40004800000 */
[----:B------:R-:W-:Y:S02]  /*0150*/  SEL R20, R9, RZ, !P1 ;  /* 0x000000ff09147207 */ /* 0x000fe40004800000 */
[----:B------:R-:W-:Y:S02]  /*0160*/  SEL R24, R10, RZ, !P1 ;  /* 0x000000ff0a187207 */ /* 0x000fe40004800000 */
[----:B------:R-:W-:-:S05]  /*0170*/  SEL R25, R11, RZ, !P1 ;  /* 0x000000ff0b197207 */ /* 0x000fca0004800000 */
[----:B------:R-:W-:Y:S05]  /*0180*/  @!P0 BRA `(.L_x_0) ;  /* 0x00000e5000008947 */ /* 0x000fea0003800000 */
[----:B------:R-:W-:Y:S01]  /*0190*/  I2FP.F32.S32 R6, c[0x0][0x1b0] ;  /* 0x00006c0000067a45 */ /* 0x000fe20000201400 */
[----:B------:R-:W-:Y:S01]  /*01a0*/  IMAD.MOV.U32 R15, RZ, RZ, 0x3e800000 ;  /* 0x3e800000ff0f7424 */ /* 0x000fe200078e00ff */
[----:B------:R-:W-:Y:S01]  /*01b0*/  LOP3.LUT R8, R3, 0xff, RZ, 0xc0, !PT ;  /* 0x000000ff03087812 */ /* 0x000fe200078ec0ff */
[----:B------:R-:W-:Y:S01]  /*01c0*/  IMAD R11, R32, c[0x0][0x188], RZ ;  /* 0x00006200200b7a24 */ /* 0x000fe200078e02ff */
[----:B------:R-:W-:Y:S01]  /*01d0*/  FSETP.GT.AND P2, PT, |R6|, 8.50705917302346158658e+37, PT ;  /* 0x7e8000000600780b */ /* 0x000fe20003f44200 */
[----:B------:R-:W-:Y:S01]  /*01e0*/  IMAD R13, R32, c[0x0][0x178], RZ ;  /* 0x00005e00200d7a24 */ /* 0x000fe200078e02ff */
[----:B------:R-:W-:Y:S01]  /*01f0*/  FSETP.GEU.AND P0, PT, |R6|, 1.175494350822287508e-38, PT ;  /* 0x008000000600780b */ /* 0x000fe20003f0e200 */
[----:B------:R-:W-:Y:S01]  /*0200*/  IMAD.WIDE.U32 R8, R8, 0x10, RZ ;  /* 0x0000001008087825 */ /* 0x000fe200078e00ff */
[----:B------:R-:W-:Y:S02]  /*0210*/  FSEL R15, R15, 1, P2 ;  /* 0x3f8000000f0f7808 */ /* 0x000fe40001000000 */
[----:B------:R-:W-:Y:S01]  /*0220*/  MOV R33, 0x4 ;  /* 0x0000000400217802 */ /* 0x000fe20000000f00 */
[----:B------:R-:W-:Y:S01]  /*0230*/  IMAD R7, R32, c[0x0][0x168], RZ ;  /* 0x00005a0020077a24 */ /* 0x000fe200078e02ff */
[----:B------:R-:W-:Y:S01]  /*0240*/  PRMT R2, R14, 0x7632, R2 ;  /* 0x000076320e027816 */ /* 0x000fe20000000002 */
[----:B------:R-:W-:Y:S01]  /*0250*/  IMAD.WIDE R10, R11, 0x2, R8 ;  /* 0x000000020b0a7825 */ /* 0x000fe200078e0208 */
[----:B------:R-:W-:-:S02]  /*0260*/  PRMT R16, R24, 0x7632, R16 ;  /* 0x0000763218107816 */ /* 0x000fc40000000010 */
[----:B------:R-:W-:Y:S01]  /*0270*/  PRMT R17, R25, 0x7632, R17 ;  /* 0x0000763219117816 */ /* 0x000fe20000000011 */
[----:B------:R-:W-:Y:S01]  /*0280*/  @P2 FMUL R6, R6, 0.25 ;  /* 0x3e80000006062820 */ /* 0x000fe20000400000 */
[--C-:B------:R-:W-:Y:S01]  /*0290*/  IMAD.WIDE R12, R13, 0x2, R8.reuse ;  /* 0x000000020d0c7825 */ /* 0x100fe200078e0208 */
[----:B------:R-:W-:Y:S01]  /*02a0*/  @!P0 FMUL R15, R15, 16777216 ;  /* 0x4b8000000f0f8820 */ /* 0x000fe20000400000 */
[----:B------:R-:W-:Y:S01]  /*02b0*/  IADD3 R5, -R32, R5, RZ ;  /* 0x0000000520057210 */ /* 0x000fe20007ffe1ff */
[----:B------:R-:W-:Y:S01]  /*02c0*/  @!P0 FMUL R6, R6, 16777216 ;  /* 0x4b80000006068820 */ /* 0x000fe20000400000 */
[----:B------:R-:W-:Y:S01]  /*02d0*/  IMAD.WIDE R8, R7, 0x2, R8 ;  /* 0x0000000207087825 */ /* 0x000fe200078e0208 */
[----:B------:R-:W-:Y:S02]  /*02e0*/  IADD3 R36, P2, R10, c[0x0][0x180], RZ ;  /* 0x000060000a247a10 */ /* 0x000fe40007f5e0ff */
[----:B------:R-:W-:Y:S01]  /*02f0*/  IADD3 R0, P3, R12, c[0x0][0x170], RZ ;  /* 0x00005c000c007a10 */ /* 0x000fe20007f7e0ff */
[----:B------:R-:W-:Y:S01]  /*0300*/  IMAD.WIDE R32, R32, R33, c[0x0][0x198] ;  /* 0x0000660020207625 */ /* 0x000fe200078e0221 */
[----:B------:R-:W0:Y:S01]  /*0310*/  MUFU.RCP R6, R6 ;  /* 0x0000000600067308 */ /* 0x000e220000001000 */
[----:B------:R-:W-:-:S02]  /*0320*/  IADD3 R34, P4, R8, c[0x0][0x160], RZ ;  /* 0x0000580008227a10 */ /* 0x000fc40007f9e0ff */
[----:B------:R-:W-:Y:S01]  /*0330*/  SHF.L.U32 R18, R20, 0x10, RZ ;  /* 0x0000001014127819 */ /* 0x000fe200000006ff */
[----:B------:R-:W-:Y:S01]  /*0340*/  IMAD.U32 R14, R14, 0x10000, RZ ;  /* 0x000100000e0e7824 */ /* 0x000fe200078e00ff */
[----:B------:R-:W-:Y:S01]  /*0350*/  SHF.L.U32 R24, R24, 0x10, RZ ;  /* 0x0000001018187819 */ /* 0x000fe200000006ff */
[----:B------:R-:W-:Y:S01]  /*0360*/  IMAD.U32 R25, R25, 0x10000, RZ ;  /* 0x0001000019197824 */ /* 0x000fe200078e00ff */
[----:B------:R-:W-:Y:S01]  /*0370*/  SHF.L.U32 R16, R16, 0x10, RZ ;  /* 0x0000001010107819 */ /* 0x000fe200000006ff */
[----:B------:R-:W-:Y:S01]  /*0380*/  IMAD.U32 R2, R2, 0x10000, RZ ;  /* 0x0001000002027824 */ /* 0x000fe200078e00ff */
[----:B------:R-:W-:Y:S01]  /*0390*/  LOP3.LUT P0, RZ, R3, 0x7, RZ, 0xc0, !PT ;  /* 0x0000000703ff7812 */ /* 0x000fe2000780c0ff */
[----:B------:R-:W-:Y:S01]  /*03a0*/  IMAD.U32 R17, R17, 0x10000, RZ ;  /* 0x0001000011117824 */ /* 0x000fe200078e00ff */
[----:B------:R-:W-:Y:S01]  /*03b0*/  SHF.R.U32.HI R26, RZ, 0x3, R3 ;  /* 0x00000003ff1a7819 */ /* 0x000fe20000011603 */
[----:B------:R-:W-:Y:S01]  /*03c0*/  FADD R14, R14, c[0x0][0x1b4] ;  /* 0x00006d000e0e7621 */ /* 0x000fe20000000000 */
[----:B------:R-:W-:Y:S01]  /*03d0*/  MOV R7, R33 ;  /* 0x0000002100077202 */ /* 0x000fe20000000f00 */
[----:B------:R-:W-:Y:S01]  /*03e0*/  FADD R24, R24, c[0x0][0x1b4] ;  /* 0x00006d0018187621 */ /* 0x000fe20000000000 */
[----:B------:R-:W-:Y:S01]  /*03f0*/  IADD3.X R37, R11, c[0x0][0x184], RZ, P2, !PT ;  /* 0x000061000b257a10 */ /* 0x000fe200017fe4ff */
[----:B0-----:R-:W-:Y:S01]  /*0400*/  FFMA R6, R6, -R15, RZ ;  /* 0x8000000f06067223 */ /* 0x001fe200000000ff */
[----:B------:R-:W-:Y:S01]  /*0410*/  PRMT R15, R20, 0x7632, R15 ;  /* 0x00007632140f7816 */ /* 0x000fe2000000000f */
[----:B------:R-:W-:Y:S01]  /*0420*/  CS2R R10, SRZ ;  /* 0x00000000000a7805 */ /* 0x000fe2000001ff00 */
[----:B------:R-:W-:Y:S01]  /*0430*/  IADD3.X R39, R13, c[0x0][0x174], RZ, P3, !PT ;  /* 0x00005d000d277a10 */ /* 0x000fe20001ffe4ff */
[----:B------:R-:W-:Y:S01]  /*0440*/  FADD R25, R25, c[0x0][0x1b4] ;  /* 0x00006d0019197621 */ /* 0x000fe20000000000 */
[----:B------:R-:W-:Y:S01]  /*0450*/  SHF.L.U32 R28, R15, 0x10, RZ ;  /* 0x000000100f1c7819 */ /* 0x000fe200000006ff */
[----:B------:R-:W-:Y:S01]  /*0460*/  CS2R R12, SRZ ;  /* 0x00000000000c7805 */ /* 0x000fe2000001ff00 */
[----:B------:R-:W-:Y:S01]  /*0470*/  IADD3.X R35, R9, c[0x0][0x164], RZ, P4, !PT ;  /* 0x0000590009237a10 */ /* 0x000fe200027fe4ff */
[----:B------:R-:W-:Y:S01]  /*0480*/  FADD R15, R18, c[0x0][0x1b4] ;  /* 0x00006d00120f7621 */ /* 0x000fe20000000000 */
[C---:B------:R-:W-:Y:S01]  /*0490*/  ISETP.GE.AND P2, PT, R3.reuse, 0x8, PT ;  /* 0x000000080300780c */ /* 0x040fe20003f46270 */
[----:B------:R-:W-:Y:S01]  /*04a0*/  CS2R R8, SRZ ;  /* 0x0000000000087805 */ /* 0x000fe2000001ff00 */
[----:B------:R-:W-:Y:S01]  /*04b0*/  MOV R33, RZ ;  /* 0x000000ff00217202 */ /* 0x000fe20000000f00 */
[----:B------:R-:W-:Y:S01]  /*04c0*/  FADD R27, R2, c[0x0][0x1b4] ;  /* 0x00006d00021b7621 */ /* 0x000fe20000000000 */
[----:B------:R-:W-:Y:S01]  /*04d0*/  MOV R31, RZ ;  /* 0x000000ff001f7202 */ /* 0x000fe20000000f00 */
[----:B------:R-:W-:Y:S01]  /*04e0*/  FADD R28, R28, c[0x0][0x1b4] ;  /* 0x00006d001c1c7621 */ /* 0x000fe20000000000 */
[----:B------:R-:W-:Y:S01]  /*04f0*/  ISETP.LT.AND P0, PT, R3, 0x8, !P0 ;  /* 0x000000080300780c */ /* 0x000fe20004701270 */
[----:B------:R-:W-:Y:S01]  /*0500*/  FADD R29, R16, c[0x0][0x1b4] ;  /* 0x00006d00101d7621 */ /* 0x000fe20000000000 */
[----:B------:R-:W-:Y:S01]  /*0510*/  LOP3.LUT R26, R26, 0x1c, RZ, 0xc0, !PT ;  /* 0x0000001c1a1a7812 */ /* 0x000fe200078ec0ff */
[----:B------:R-:W-:-:S02]  /*0520*/  FADD R30, R17, c[0x0][0x1b4] ;  /* 0x00006d00111e7621 */ /* 0x000fc40000000000 */
.L_x_1:
[----:B------:R-:W-:Y:S01]  /*0530*/  CS2R R16, SRZ ;  /* 0x0000000000107805 */ /* 0x000fe2000001ff00 */
[----:B------:R-:W-:Y:S01]  /*0540*/  CS2R R18, SRZ ;  /* 0x0000000000127805 */ /* 0x000fe2000001ff00 */
[----:B------:R-:W-:Y:S01]  /*0550*/  CS2R R20, SRZ ;  /* 0x0000000000147805 */ /* 0x000fe2000001ff00 */
[----:B------:R-:W-:-:S04]  /*0560*/  CS2R R22, SRZ ;  /* 0x0000000000167805 */ /* 0x000fc8000001ff00 */
[----:B------:R-:W2:Y:S04]  /*0570*/  @!P1 LDG.E.128 R16, [R34.64] ;  /* 0x0000000422109981 */ /* 0x000ea8000c1e1d00 */
[----:B------:R-:W3:Y:S01]  /*0580*/  @!P1 LDG.E.128 R20, [R36.64] ;  /* 0x0000000424149981 */ /* 0x000ee2000c1e1d00 */
[----:B------:R-:W-:Y:S02]  /*0590*/  LOP3.LUT P3, RZ, R3, 0x1f, RZ, 0xc0, !PT ;  /* 0x0000001f03ff7812 */ /* 0x000fe4000786c0ff */
[----:B--2---:R-:W-:Y:S02]  /*05a0*/  SEL R16, R16, RZ, !P1 ;  /* 0x000000ff10107207 */ /* 0x004fe40004800000 */
[----:B------:R-:W-:Y:S02]  /*05b0*/  SEL R40, R17, RZ, !P1 ;  /* 0x000000ff11287207 */ /* 0x000fe40004800000 */
[----:B---3--:R-:W-:-:S02]  /*05c0*/  SEL R49, R20, RZ, !P1 ;  /* 0x000000ff14317207 */ /* 0x008fc40004800000 */
[----:B------:R-:W-:Y:S01]  /*05d0*/  PRMT R17, R16, 0x7632, R17 ;  /* 0x0000763210117816 */ /* 0x000fe20000000011 */
[----:B------:R-:W-:Y:S01]  /*05e0*/  IMAD.U32 R46, R40, 0x10000, RZ ;  /* 0x00010000282e7824 */ /* 0x000fe200078e00ff */
[----:B------:R-:W-:Y:S02]  /*05f0*/  SEL R43, R22, RZ, !P1 ;  /* 0x000000ff162b7207 */ /* 0x000fe40004800000 */
[----:B------:R-:W-:Y:S02]  /*0600*/  PRMT R22, R49, 0x7632, R22 ;  /* 0x0000763231167816 */ /* 0x000fe40000000016 */
[----:B------:R-:W-:Y:S01]  /*0610*/  SHF.L.U32 R44, R17, 0x10, RZ ;  /* 0x00000010112c7819 */ /* 0x000fe200000006ff */
[----:B------:R-:W-:Y:S01]  /*0620*/  FMUL R17, R15, R46 ;  /* 0x0000002e0f117220 */ /* 0x000fe20000400000 */
[----:B------:R-:W-:Y:S01]  /*0630*/  SHF.L.U32 R45, R16, 0x10, RZ ;  /* 0x00000010102d7819 */ /* 0x000fe200000006ff */
[----:B------:R-:W-:Y:S01]  /*0640*/  IMAD.U32 R22, R22, 0x10000, RZ ;  /* 0x0001000016167824 */ /* 0x000fe200078e00ff */
[----:B------:R-:W-:Y:S01]  /*0650*/  SEL R50, R21, RZ, !P1 ;  /* 0x000000ff15327207 */ /* 0x000fe20004800000 */
[----:B------:R-:W-:Y:S01]  /*0660*/  FMUL R47, R27, R44 ;  /* 0x0000002c1b2f7220 */ /* 0x000fe20000400000 */
[----:B------:R-:W-:Y:S01]  /*0670*/  PRMT R42, R40, 0x7632, R42 ;  /* 0x00007632282a7816 */ /* 0x000fe2000000002a */
[----:B------:R-:W-:Y:S01]  /*0680*/  FMUL R44, R14, R45 ;  /* 0x0000002d0e2c7220 */ /* 0x000fe20000400000 */
[----:B------:R-:W-:Y:S01]  /*0690*/  SHF.L.U32 R49, R49, 0x10, RZ ;  /* 0x0000001031317819 */ /* 0x000fe200000006ff */
[----:B------:R-:W-:Y:S01]  /*06a0*/  FMUL R48, R22, R47 ;  /* 0x0000002f16307220 */ /* 0x000fe20000400000 */
[----:B------:R-:W-:Y:S01]  /*06b0*/  PRMT R56, R50, 0x7632, R56 ;  /* 0x0000763232387816 */ /* 0x000fe20000000038 */
[----:B------:R-:W-:Y:S01]  /*06c0*/  IMAD.U32 R45, R42, 0x10000, RZ ;  /* 0x000100002a2d7824 */ /* 0x000fe200078e00ff */
[----:B------:R-:W-:Y:S01]  /*06d0*/  SEL R18, R18, RZ, !P1 ;  /* 0x000000ff12127207 */ /* 0x000fe20004800000 */
[----:B------:R-:W-:Y:S01]  /*06e0*/  FFMA R51, R49, R44, R48 ;  /* 0x0000002c31337223 */ /* 0x000fe20000000030 */
[----:B------:R-:W-:Y:S01]  /*06f0*/  SHF.L.U32 R50, R50, 0x10, RZ ;  /* 0x0000001032327819 */ /* 0x000fe200000006ff */
[----:B------:R-:W-:Y:S01]  /*0700*/  FMUL R45, R28, R45 ;  /* 0x0000002d1c2d7220 */ /* 0x000fe20000400000 */
[----:B------:R-:W-:-:S02]  /*0710*/  PRMT R21, R18, 0x7632, R21 ;  /* 0x0000763212157816 */ /* 0x000fc40000000015 */
[----:B------:R-:W-:Y:S01]  /*0720*/  SHF.L.U32 R41, R18, 0x10, RZ ;  /* 0x0000001012297819 */ /* 0x000fe200000006ff */
[----:B------:R-:W-:Y:S01]  /*0730*/  FFMA R51, R50, R17, R51 ;  /* 0x0000001132337223 */ /* 0x000fe20000000033 */
[----:B------:R-:W-:Y:S01]  /*0740*/  SHF.L.U32 R56, R56, 0x10, RZ ;  /* 0x0000001038387819 */ /* 0x000fe200000006ff */
[----:B------:R-:W-:Y:S01]  /*0750*/  IMAD.U32 R46, R21, 0x10000, RZ ;  /* 0x00010000152e7824 */ /* 0x000fe200078e00ff */
[----:B------:R-:W-:Y:S01]  /*0760*/  PRMT R52, R43, 0x7632, R52 ;  /* 0x000076322b347816 */ /* 0x000fe20000000034 */
[----:B------:R-:W-:Y:S01]  /*0770*/  FMUL R42, R24, R41 ;  /* 0x00000029182a7220 */ /* 0x000fe20000400000 */
[----:B------:R-:W-:Y:S01]  /*0780*/  SEL R19, R19, RZ, !P1 ;  /* 0x000000ff13137207 */ /* 0x000fe20004800000 */
[----:B------:R-:W-:Y:S01]  /*0790*/  FFMA R48, R56, R45, R51 ;  /* 0x0000002d38307223 */ /* 0x000fe20000000033 */
[----:B------:R-:W-:Y:S01]  /*07a0*/  SHF.L.U32 R43, R43, 0x10, RZ ;  /* 0x000000102b2b7819 */ /* 0x000fe200000006ff */
[----:B------:R-:W-:Y:S01]  /*07b0*/  FMUL R41, R29, R46 ;  /* 0x0000002e1d297220 */ /* 0x000fe20000400000 */
[----:B------:R-:W-:-:S02]  /*07c0*/  SEL R23, R23, RZ, !P1 ;  /* 0x000000ff17177207 */ /* 0x000fc40004800000 */
[----:B------:R-:W-:Y:S01]  /*07d0*/  PRMT R20, R19, 0x7632, R20 ;  /* 0x0000763213147816 */ /* 0x000fe20000000014 */
[----:B------:R-:W-:Y:S01]  /*07e0*/  FFMA R21, R43, R42, R48 ;  /* 0x0000002a2b157223 */ /* 0x000fe20000000030 */
[----:B------:R-:W-:Y:S02]  /*07f0*/  SHF.L.U32 R38, R19, 0x10, RZ ;  /* 0x0000001013267819 */ /* 0x000fe400000006ff */
[----:B------:R-:W-:Y:S01]  /*0800*/  SHF.L.U32 R52, R52, 0x10, RZ ;  /* 0x0000001034347819 */ /* 0x000fe200000006ff */
[----:B------:R-:W-:Y:S01]  /*0810*/  IMAD.U32 R51, R20, 0x10000, RZ ;  /* 0x0001000014337824 */ /* 0x000fe200078e00ff */
[C---:B------:R-:W-:Y:S02]  /*0820*/  PRMT R54, R23.reuse, 0x7632, R54 ;  /* 0x0000763217367816 */ /* 0x040fe40000000036 */
[----:B------:R-:W-:Y:S01]  /*0830*/  SHF.L.U32 R46, R23, 0x10, RZ ;  /* 0x00000010172e7819 */ /* 0x000fe200000006ff */
[----:B------:R-:W-:Y:S01]  /*0840*/  FMUL R23, R25, R38 ;  /* 0x0000002619177220 */ /* 0x000fe20000400000 */
[----:B------:R-:W-:Y:S01]  /*0850*/  FFMA R21, R52, R41, R21 ;  /* 0x0000002934157223 */ /* 0x000fe20000000015 */
[----:B------:R-:W-:Y:S01]  /*0860*/  SHF.L.U32 R54, R54, 0x10, RZ ;  /* 0x0000001036367819 */ /* 0x000fe200000006ff */
[----:B------:R-:W-:Y:S01]  /*0870*/  FMUL R51, R30, R51 ;  /* 0x000000331e337220 */ /* 0x000fe20000400000 */
[----:B------:R-:W-:Y:S01]  /*0880*/  MOV R20, R32 ;  /* 0x0000002000147202 */ /* 0x000fe20000000f00 */
[----:B------:R-:W-:-:S04]  /*0890*/  FFMA R21, R46, R23, R21 ;  /* 0x000000172e157223 */ /* 0x000fc80000000015 */
[----:B------:R-:W-:Y:S01]  /*08a0*/  FFMA R38, R54, R51, R21 ;  /* 0x0000003336267223 */ /* 0x000fe20000000015 */
[----:B------:R-:W-:-:S04]  /*08b0*/  IMAD.MOV.U32 R21, RZ, RZ, R7 ;  /* 0x000000ffff157224 */ /* 0x000fc800078e0007 */
[----:B------:R-:W0:Y:S04]  /*08c0*/  SHFL.BFLY PT, R55, R38, 0x10, 0x1f ;  /* 0x0e001f0026377f89 */ /* 0x000e2800000e0000 */
[----:B------:R1:W2:Y:S01]  /*08d0*/  LDG.E R53, [R20.64] ;  /* 0x0000000414357981 */ /* 0x0002a2000c1e1900 */
[----:B------:R-:W-:-:S03]  /*08e0*/  IADD3 R5, R5, -0x1, RZ ;  /* 0xffffffff05057810 */ /* 0x000fc60007ffe0ff */
[----:B------:R-:W-:Y:S01]  /*08f0*/  BAR.SYNC.DEFER_BLOCKING 0x0 ;  /* 0x0000000000007b1d */ /* 0x000fe20000010000 */
[----:B------:R-:W-:Y:S01]  /*0900*/  ISETP.NE.AND P4, PT, R5, RZ, PT ;  /* 0x000000ff0500720c */ /* 0x000fe20003f85270 */
[----:B0-----:R-:W-:-:S05]  /*0910*/  FADD R55, R38, R55 ;  /* 0x0000003726377221 */ /* 0x001fca0000000000 */
[----:B------:R-:W0:Y:S02]  /*0920*/  SHFL.BFLY PT, R48, R55, 0x8, 0x1f ;  /* 0x0d001f0037307f89 */ /* 0x000e2400000e0000 */
[----:B0-----:R-:W-:-:S05]  /*0930*/  FADD R48, R55, R48 ;  /* 0x0000003037307221 */ /* 0x001fca0000000000 */
[----:B------:R-:W0:Y:S02]  /*0940*/  SHFL.BFLY PT, R57, R48, 0x4, 0x1f ;  /* 0x0c801f0030397f89 */ /* 0x000e2400000e0000 */
[----:B0-----:R-:W-:-:S05]  /*0950*/  FADD R57, R48, R57 ;  /* 0x0000003930397221 */ /* 0x001fca0000000000 */
[----:B------:R-:W0:Y:S02]  /*0960*/  SHFL.BFLY PT, R58, R57, 0x2, 0x1f ;  /* 0x0c401f00393a7f89 */ /* 0x000e2400000e0000 */
[----:B0-----:R-:W-:-:S05]  /*0970*/  FADD R58, R57, R58 ;  /* 0x0000003a393a7221 */ /* 0x001fca0000000000 */
[----:B------:R-:W0:Y:S02]  /*0980*/  SHFL.BFLY PT, R59, R58, 0x1, 0x1f ;  /* 0x0c201f003a3b7f89 */ /* 0x000e2400000e0000 */
[----:B0-----:R-:W-:-:S05]  /*0990*/  FADD R59, R58, R59 ;  /* 0x0000003b3a3b7221 */ /* 0x001fca0000000000 */
[----:B------:R-:W-:Y:S04]  /*09a0*/  @!P3 STS [R26], R59 ;  /* 0x0000003b1a00b388 */ /* 0x000fe80000000800 */
[----:B------:R-:W-:Y:S01]  /*09b0*/  BAR.SYNC.DEFER_BLOCKING 0x0 ;  /* 0x0000000000007b1d */ /* 0x000fe20000010000 */
[----:B------:R-:W-:-:S04]  /*09c0*/  IADD3 R32, P3, R32, 0x4, RZ ;  /* 0x0000000420207810 */ /* 0x000fc80007f7e0ff */
[----:B------:R-:W-:Y:S01]  /*09d0*/  IADD3.X R7, RZ, R7, RZ, P3, !PT ;  /* 0x00000007ff077210 */ /* 0x000fe20001ffe4ff */
[----:B------:R-:W1:Y:S04]  /*09e0*/  @!P2 LDS R2, [R3.X4] ;  /* 0x000000000302a984 */ /* 0x000e680000004800 */
[----:B-1----:R-:W0:Y:S02]  /*09f0*/  SHFL.BFLY PT, R21, R2, 0x4, 0x1f ;  /* 0x0c801f0002157f89 */ /* 0x002e2400000e0000 */
[----:B0-----:R-:W-:-:S05]  /*0a00*/  FADD R21, R2, R21 ;  /* 0x0000001502157221 */ /* 0x001fca0000000000 */
[----:B------:R-:W0:Y:S02]  /*0a10*/  SHFL.BFLY PT, R20, R21, 0x2, 0x1f ;  /* 0x0c401f0015147f89 */ /* 0x000e2400000e0000 */
[----:B0-----:R-:W-:Y:S01]  /*0a20*/  FADD R20, R21, R20 ;  /* 0x0000001415147221 */ /* 0x001fe20000000000 */
[----:B------:R-:W-:-:S04]  /*0a30*/  MOV R21, R39 ;  /* 0x0000002700157202 */ /* 0x000fc80000000f00 */
[----:B------:R-:W0:Y:S02]  /*0a40*/  SHFL.BFLY PT, R55, R20, 0x1, 0x1f ;  /* 0x0c201f0014377f89 */ /* 0x000e2400000e0000 */
[----:B0-----:R-:W-:Y:S01]  /*0a50*/  FADD R58, R20, R55 ;  /* 0x00000037143a7221 */ /* 0x001fe20000000000 */
[----:B------:R-:W-:Y:S02]  /*0a60*/  MOV R55, 0x2 ;  /* 0x0000000200377802 */ /* 0x000fe40000000f00 */
[----:B------:R-:W-:Y:S02]  /*0a70*/  MOV R20, R0 ;  /* 0x0000000000147202 */ /* 0x000fe40000000f00 */
[----:B------:R0:W-:Y:S01]  /*0a80*/  @P0 STS [R3.X4], R58 ;  /* 0x0000003a03000388 */ /* 0x0001e20000004800 */
[----:B------:R-:W-:-:S03]  /*0a90*/  IMAD.WIDE R36, R55, c[0x0][0x188], R36 ;  /* 0x0000620037247a25 */ /* 0x000fc600078e0224 */
[----:B------:R-:W-:Y:S01]  /*0aa0*/  BAR.SYNC.DEFER_BLOCKING 0x0 ;  /* 0x0000000000007b1d */ /* 0x000fe20000010000 */
[----:B------:R-:W-:Y:S01]  /*0ab0*/  IMAD.WIDE R38, R55, c[0x0][0x178], R20 ;  /* 0x00005e0037267a25 */ /* 0x000fe200078e0214 */
[----:B--2---:R-:W-:-:S03]  /*0ac0*/  FMUL R60, R53, R54 ;  /* 0x00000036353c7220 */ /* 0x004fc60000400000 */
[----:B------:R-:W-:Y:S01]  /*0ad0*/  IMAD.WIDE R34, R55, c[0x0][0x168], R34 ;  /* 0x00005a0037227a25 */ /* 0x000fe200078e0222 */
[C---:B------:R-:W-:Y:S01]  /*0ae0*/  FMUL R55, R53.reuse, R52 ;  /* 0x0000003435377220 */ /* 0x040fe20000400000 */
[----:B0-----:R-:W-:Y:S02]  /*0af0*/  FMUL R58, R6, R53 ;  /* 0x00000035063a7220 */ /* 0x001fe40000400000 */
[----:B------:R-:W-:Y:S01]  /*0b00*/  IMAD.MOV.U32 R0, RZ, RZ, R38 ;  /* 0x000000ffff007224 */ /* 0x000fe200078e0026 */
[C---:B------:R-:W-:Y:S01]  /*0b10*/  FMUL R38, R53.reuse, R43 ;  /* 0x0000002b35267220 */ /* 0x040fe20000400000 */
[----:B------:R-:W-:-:S04]  /*0b20*/  FMUL R57, R53, R58 ;  /* 0x0000003a35397220 */ /* 0x000fc80000400000 */
[----:B------:R-:W-:Y:S01]  /*0b30*/  F2FP.BF16.F32.PACK_AB R38, R55, R38 ;  /* 0x000000263726723e */ /* 0x000fe200000010ff */
[----:B------:R-:W-:-:S04]  /*0b40*/  FMUL R55, R53, R46 ;  /* 0x0000002e35377220 */ /* 0x000fc80000400000 */
[----:B------:R-:W-:Y:S01]  /*0b50*/  HFMA2.BF16_V2 R18, R18, R38, -RZ.H0_H0 ;  /* 0x0000002612127231 */ /* 0x000fe200003400ff */
[----:B------:R-:W-:Y:S01]  /*0b60*/  F2FP.BF16.F32.PACK_AB R60, R60, R55 ;  /* 0x000000373c3c723e */ /* 0x000fe200000010ff */
[----:B------:R-:W0:Y:S04]  /*0b70*/  LDS R48, [RZ] ;  /* 0x00000000ff307984 */ /* 0x000e280000000800 */
[----:B------:R-:W-:Y:S01]  /*0b80*/  HFMA2.BF16_V2 R38, R19, R60, -RZ.H0_H0 ;  /* 0x0000003c13267231 */ /* 0x000fe200003400ff */
[----:B0-----:R-:W-:-:S04]  /*0b90*/  FMUL R55, R57, R48 ;  /* 0x0000003039377220 */ /* 0x001fc80000400000 */
[-C--:B------:R-:W-:Y:S01]  /*0ba0*/  FMUL R48, R49, R55.reuse ;  /* 0x0000003731307220 */ /* 0x080fe20000400000 */
[-C--:B------:R-:W-:Y:S01]  /*0bb0*/  FMUL R58, R22, R55.reuse ;  /* 0x00000037163a7220 */ /* 0x080fe20000400000 */
[-C--:B------:R-:W-:Y:S01]  /*0bc0*/  FMUL R46, R46, R55.reuse ;  /* 0x000000372e2e7220 */ /* 0x080fe20000400000 */
[-C--:B------:R-:W-:Y:S01]  /*0bd0*/  FMUL R52, R52, R55.reuse ;  /* 0x0000003734347220 */ /* 0x080fe20000400000 */
[C---:B------:R-:W-:Y:S01]  /*0be0*/  FMUL R48, R53.reuse, R48 ;  /* 0x0000003035307220 */ /* 0x040fe20000400000 */
[C---:B------:R-:W-:Y:S01]  /*0bf0*/  FMUL R58, R53.reuse, R58 ;  /* 0x0000003a353a7220 */ /* 0x040fe20000400000 */
[C---:B------:R-:W-:Y:S01]  /*0c00*/  FMUL R46, R53.reuse, R46 ;  /* 0x0000002e352e7220 */ /* 0x040fe20000400000 */
[C---:B------:R-:W-:Y:S01]  /*0c10*/  FMUL R52, R53.reuse, R52 ;  /* 0x0000003435347220 */ /* 0x040fe20000400000 */
[----:B------:R-:W-:Y:S01]  /*0c20*/  FFMA R44, R53, R44, R48 ;  /* 0x0000002c352c7223 */ /* 0x000fe20000000030 */
[----:B------:R-:W-:Y:S01]  /*0c30*/  FMUL R48, R43, R55 ;  /* 0x000000372b307220 */ /* 0x000fe20000400000 */
[C---:B------:R-:W-:Y:S01]  /*0c40*/  FFMA R47, R53.reuse, R47, R58 ;  /* 0x0000002f352f7223 */ /* 0x040fe2000000003a */
[----:B------:R-:W-:Y:S01]  /*0c50*/  FMUL R58, R50, R55 ;  /* 0x00000037323a7220 */ /* 0x000fe20000400000 */
[C---:B------:R-:W-:Y:S01]  /*0c60*/  FMUL R49, R53.reuse, R49 ;  /* 0x0000003135317220 */ /* 0x040fe20000400000 */
[C---:B------:R-:W-:Y:S01]  /*0c70*/  FMUL R19, R53.reuse, R48 ;  /* 0x0000003035137220 */ /* 0x040fe20000400000 */
[C---:B------:R-:W-:Y:S01]  /*0c80*/  FMUL R22, R53.reuse, R22 ;  /* 0x0000001635167220 */ /* 0x040fe20000400000 */
[C---:B------:R-:W-:Y:S01]  /*0c90*/  FMUL R60, R53.reuse, R58 ;  /* 0x0000003a353c7220 */ /* 0x040fe20000400000 */
[----:B------:R-:W-:Y:S01]  /*0ca0*/  FMUL R58, R56, R55 ;  /* 0x00000037383a7220 */ /* 0x000fe20000400000 */
[C---:B------:R-:W-:Y:S01]  /*0cb0*/  FFMA R42, R53.reuse, R42, R19 ;  /* 0x0000002a352a7223 */ /* 0x040fe20000000013 */
[C---:B------:R-:W-:Y:S01]  /*0cc0*/  FFMA R19, R53.reuse, R23, R46 ;  /* 0x0000001735137223 */ /* 0x040fe2000000002e */
[C---:B------:R-:W-:Y:S01]  /*0cd0*/  FMUL R50, R53.reuse, R50 ;  /* 0x0000003235327220 */ /* 0x040fe20000400000 */
[C---:B------:R-:W-:Y:S01]  /*0ce0*/  FMUL R23, R53.reuse, R56 ;  /* 0x0000003835177220 */ /* 0x040fe20000400000 */
[----:B------:R-:W-:Y:S01]  /*0cf0*/  FMUL R54, R54, R55 ;  /* 0x0000003736367220 */ /* 0x000fe20000400000 */
[C---:B------:R-:W-:Y:S01]  /*0d00*/  FMUL R58, R53.reuse, R58 ;  /* 0x0000003a353a7220 */ /* 0x040fe20000400000 */
[C---:B------:R-:W-:Y:S01]  /*0d10*/  FFMA R41, R53.reuse, R41, R52 ;  /* 0x0000002935297223 */ /* 0x040fe20000000034 */
[----:B------:R-:W-:Y:S01]  /*0d20*/  F2FP.BF16.F32.PACK_AB R22, R22, R49 ;  /* 0x000000311616723e */ /* 0x000fe200000010ff */
[C---:B------:R-:W-:Y:S01]  /*0d30*/  FMUL R54, R53.reuse, R54 ;  /* 0x0000003635367220 */ /* 0x040fe20000400000 */
[----:B------:R-:W-:Y:S01]  /*0d40*/  FFMA R48, R53, R45, R58 ;  /* 0x0000002d35307223 */ /* 0x000fe2000000003a */
[----:B------:R-:W-:Y:S01]  /*0d50*/  F2FP.BF16.F32.PACK_AB R23, R23, R50 ;  /* 0x000000321717723e */ /* 0x000fe200000010ff */
[C---:B------:R-:W-:Y:S01]  /*0d60*/  FFMA R17, R53.reuse, R17, R60 ;  /* 0x0000001135117223 */ /* 0x040fe2000000003c */
[C---:B------:R-:W-:Y:S01]  /*0d70*/  PRMT R43, R18.reuse, 0x7610, R43 ;  /* 0x00007610122b7816 */ /* 0x040fe2000000002b */
[----:B------:R-:W-:Y:S01]  /*0d80*/  FFMA R54, R53, R51, R54 ;  /* 0x0000003335367223 */ /* 0x000fe20000000036 */
[----:B------:R-:W-:Y:S01]  /*0d90*/  PRMT R45, R18, 0x7632, R45 ;  /* 0x00007632122d7816 */ /* 0x000fe2000000002d */
[----:B------:R-:W-:Y:S01]  /*0da0*/  HFMA2.BF16_V2 R46, R16, R22, -RZ.H0_H0 ;  /* 0x00000016102e7231 */ /* 0x000fe200003400ff */
[----:B------:R-:W-:Y:S01]  /*0db0*/  F2FP.BF16.F32.PACK_AB R18, R41, R42 ;  /* 0x0000002a2912723e */ /* 0x000fe200000010ff */
[----:B------:R-:W-:Y:S01]  /*0dc0*/  HFMA2.BF16_V2 R23, R40, R23, -RZ.H0_H0 ;  /* 0x0000001728177231 */ /* 0x000fe200003400ff */
[----:B------:R-:W-:-:S02]  /*0dd0*/  SHF.L.U32 R41, R38, 0x10, RZ ;  /* 0x0000001026297819 */ /* 0x000fc400000006ff */
[----:B------:R-:W-:Y:S02]  /*0de0*/  SHF.L.U32 R22, R43, 0x10, RZ ;  /* 0x000000102b167819 */ /* 0x000fe400000006ff */
[----:B------:R-:W-:Y:S01]  /*0df0*/  F2FP.BF16.F32.PACK_AB R16, R47, R44 ;  /* 0x0000002c2f10723e */ /* 0x000fe200000010ff */
[----:B------:R-:W-:Y:S01]  /*0e00*/  FADD R12, R41, R12 ;  /* 0x0000000c290c7221 */ /* 0x000fe20000000000 */
[----:B------:R-:W-:Y:S01]  /*0e10*/  F2FP.BF16.F32.PACK_AB R17, R48, R17 ;  /* 0x000000113011723e */ /* 0x000fe200000010ff */
[----:B------:R-:W-:Y:S01]  /*0e20*/  FADD R33, R22, R33 ;  /* 0x0000002116217221 */ /* 0x000fe20000000000 */
[----:B------:R-:W-:Y:S02]  /*0e30*/  F2FP.BF16.F32.PACK_AB R19, R54, R19 ;  /* 0x000000133613723e */ /* 0x000fe400000010ff */
[----:B------:R-:W-:Y:S02]  /*0e40*/  PRMT R41, R38, 0x7632, R41 ;  /* 0x0000763226297816 */ /* 0x000fe40000000029 */
[----:B------:R-:W-:Y:S01]  /*0e50*/  SHF.L.U32 R42, R45, 0x10, RZ ;  /* 0x000000102d2a7819 */ /* 0x000fe200000006ff */
[----:B------:R0:W-:Y:S01]  /*0e60*/  @!P1 STG.E.128 [R20.64], R16 ;  /* 0x0000001014009986 */ /* 0x0001e2000c101d04 */
[----:B------:R-:W-:-:S02]  /*0e70*/  PRMT R40, R23, 0x7632, R40 ;  /* 0x0000763217287816 */ /* 0x000fc40000000028 */
[----:B------:R-:W-:Y:S01]  /*0e80*/  PRMT R38, R23, 0x7610, R38 ;  /* 0x0000761017267816 */ /* 0x000fe20000000026 */
[----:B------:R-:W-:Y:S01]  /*0e90*/  FADD R11, R42, R11 ;  /* 0x0000000b2a0b7221 */ /* 0x000fe20000000000 */
[C---:B------:R-:W-:Y:S01]  /*0ea0*/  PRMT R23, R46.reuse, 0x7632, R23 ;  /* 0x000076322e177816 */ /* 0x040fe20000000017 */
[----:B------:R-:W-:Y:S01]  /*0eb0*/  IMAD.U32 R42, R41, 0x10000, RZ ;  /* 0x00010000292a7824 */ /* 0x000fe200078e00ff */
[----:B------:R-:W-:Y:S02]  /*0ec0*/  PRMT R22, R46, 0x7610, R22 ;  /* 0x000076102e167816 */ /* 0x000fe40000000016 */
[----:B------:R-:W-:Y:S01]  /*0ed0*/  SHF.L.U32 R40, R40, 0x10, RZ ;  /* 0x0000001028287819 */ /* 0x000fe200000006ff */
[----:B------:R-:W-:-:S04]  /*0ee0*/  FADD R31, R42, R31 ;  /* 0x0000001f2a1f7221 */ /* 0x000fc80000000000 */
[----:B------:R-:W-:Y:S01]  /*0ef0*/  FADD R13, R40, R13 ;  /* 0x0000000d280d7221 */ /* 0x000fe20000000000 */
[----:B0-----:R-:W-:Y:S01]  /*0f00*/  SHF.L.U32 R19, R38, 0x10, RZ ;  /* 0x0000001026137819 */ /* 0x001fe200000006ff */
[----:B------:R-:W-:Y:S01]  /*0f10*/  IMAD.U32 R17, R22, 0x10000, RZ ;  /* 0x0001000016117824 */ /* 0x000fe200078e00ff */
[----:B------:R-:W-:-:S03]  /*0f20*/  SHF.L.U32 R16, R23, 0x10, RZ ;  /* 0x0000001017107819 */ /* 0x000fc600000006ff */
[----:B------:R-:W-:Y:S01]  /*0f30*/  FADD R10, R19, R10 ;  /* 0x0000000a130a7221 */ /* 0x000fe20000000000 */
[----:B------:R-:W-:Y:S01]  /*0f40*/  FADD R8, R17, R8 ;  /* 0x0000000811087221 */ /* 0x000fe20000000000 */
[----:B------:R-:W-:Y:S01]  /*0f50*/  FADD R9, R16, R9 ;  /* 0x0000000910097221 */ /* 0x000fe20000000000 */
[----:B------:R-:W-:Y:S05]  /*0f60*/  @P4 BRA `(.L_x_1) ;  /* 0xfffff5c000004947 */ /* 0x000fea000383ffff */
[----:B------:R-:W-:Y:S01]  /*0f70*/  MOV R16, R8 ;  /* 0x0000000800107202 */ /* 0x000fe20000000f00 */
[----:B------:R-:W-:Y:S01]  /*0f80*/  IMAD.MOV.U32 R18, RZ, RZ, R10 ;  /* 0x000000ffff127224 */ /* 0x000fe200078e000a */
[----:B------:R-:W-:Y:S01]  /*0f90*/  MOV R17, R9 ;  /* 0x0000000900117202 */ /* 0x000fe20000000f00 */
[----:B------:R-:W-:Y:S01]  /*0fa0*/  IMAD.MOV.U32 R30, RZ, RZ, R12 ;  /* 0x000000ffff1e7224 */ /* 0x000fe200078e000c */
[----:B------:R-:W-:Y:S02]  /*0fb0*/  MOV R19, R13 ;  /* 0x0000000d00137202 */ /* 0x000fe40000000f00 */
[----:B------:R-:W-:Y:S02]  /*0fc0*/  MOV R28, R33 ;  /* 0x00000021001c7202 */ /* 0x000fe40000000f00 */
[----:B------:R-:W-:-:S02]  /*0fd0*/  MOV R29, R11 ;  /* 0x0000000b001d7202 */ /* 0x000fc40000000f00 */
.L_x_0:
[----:B------:R-:W0:Y:S01]  /*0fe0*/  S2R R0, SR_TID.X ;  /* 0x0000000000007919 */ /* 0x000e220000002100 */
[----:B------:R-:W-:-:S03]  /*0ff0*/  MOV R3, 0x4 ;  /* 0x0000000400037802 */ /* 0x000fc60000000f00 */
[----:B------:R-:W-:Y:S01]  /*1000*/  BAR.SYNC.DEFER_BLOCKING 0x0 ;  /* 0x0000000000007b1d */ /* 0x000fe20000010000 */
[C---:B0-----:R-:W-:Y:S02]  /*1010*/  SHF.L.U32 R2, R0.reuse, 0x3, RZ ;  /* 0x0000000300027819 */ /* 0x041fe400000006ff */
[----:B------:R-:W-:Y:S02]  /*1020*/  SHF.L.U32 R5, R0, 0x2, RZ ;  /* 0x0000000200057819 */ /* 0x000fe400000006ff */
[----:B------:R-:W-:Y:S01]  /*1030*/  LOP3.LUT R6, R2, 0x7f8, RZ, 0xc0, !PT ;  /* 0x000007f802067812 */ /* 0x000fe200078ec0ff */
[----:B------:R-:W-:Y:S01]  /*1040*/  IMAD R2, R4, c[0x0][0x1a8], RZ ;  /* 0x00006a0004027a24 */ /* 0x000fe200078e02ff */
[----:B------:R-:W-:-:S03]  /*1050*/  LOP3.LUT R5, R5, 0x3fc, RZ, 0xc0, !PT ;  /* 0x000003fc05057812 */ /* 0x000fc600078ec0ff */
[----:B------:R-:W-:Y:S01]  /*1060*/  STS.128 [R6.X4], R16 ;  /* 0x0000001006007388 */ /* 0x000fe20000004c00 */
[C---:B------:R-:W-:Y:S01]  /*1070*/  LOP3.LUT R0, R5.reuse, 0x400, RZ, 0xfc, !PT ;  /* 0x0000040005007812 */ /* 0x040fe200078efcff */
[----:B------:R-:W-:Y:S01]  /*1080*/  IMAD.WIDE R2, R2, R3, c[0x0][0x1a0] ;  /* 0x0000680002027625 */ /* 0x000fe200078e0203 */
[C---:B------:R-:W-:Y:S01]  /*1090*/  ISETP.GE.AND P0, PT, R5.reuse, c[0x0][0x1b0], PT ;  /* 0x00006c0005007a0c */ /* 0x040fe20003f06270 */
[----:B------:R-:W-:Y:S04]  /*10a0*/  STS.128 [R6.X4+0x10], R28 ;  /* 0x0000101c06007388 */ /* 0x000fe80000004c00 */
[----:B------:R-:W-:Y:S01]  /*10b0*/  BAR.SYNC.DEFER_BLOCKING 0x0 ;  /* 0x0000000000007b1d */ /* 0x000fe20000010000 */
[----:B------:R-:W-:Y:S01]  /*10c0*/  ISETP.GE.AND P1, PT, R0, c[0x0][0x1b0], PT ;  /* 0x00006c0000007a0c */ /* 0x000fe20003f26270 */
[----:B------:R-:W-:-:S04]  /*10d0*/  IMAD.WIDE.U32 R2, R5, 0x4, R2 ;  /* 0x0000000405027825 */ /* 0x000fc800078e0002 */
[----:B------:R-:W0:Y:S04]  /*10e0*/  LDS.128 R8, [R5.X4] ;  /* 0x0000000005087984 */ /* 0x000e280000004c00 */
[----:B0-----:R0:W-:Y:S04]  /*10f0*/  @!P0 STG.E.128 [R2.64], R8 ;  /* 0x0000000802008986 */ /* 0x0011e8000c101d04 */
[----:B------:R-:W-:Y:S05]  /*1100*/  @P1 EXIT ;  /* 0x000000000000194d */ /* 0x000fea0003800000 */
[----:B------:R-:W1:Y:S04]  /*1110*/  LDS.128 R4, [R5.X4+0x1000] ;  /* 0x0010000005047984 */ /* 0x000e680000004c00 */
[----:B-1----:R-:W-:Y:S01]  /*1120*/  STG.E.128 [R2.64+0x1000], R4 ;  /* 0x0010000402007986 */ /* 0x002fe2000c101d04 */
[----:B------:R-:W-:Y:S05]  /*1130*/  EXIT ;  /* 0x000000000000794d */ /* 0x000fea0003800000 */
.L_x_2:
[----:B------:R-:W-:-:S00]  /*1140*/  BRA `(.L_x_2) ;  /* 0xfffffff000007947 */ /* 0x000fc0000383ffff */
[----:B------:R-:W-:-:S00]  /*1150*/  NOP ;  /* 0x0000000000007918 */ /* 0x000fc00000000000 */
        /* <DEDUP_REMOVED lines=10> */
.L_x_3:


//--------------------- .nv.shared._rms_norm_backward_kernel --------------------------
	.section	.nv.shared._rms_norm_backward_kernel,"aw",@nobits
	.sectionflags	@""
	.align	16
